	.headerflags	@"EF_CUDA_TEXMODE_UNIFIED EF_CUDA_64BIT_ADDRESS EF_CUDA_ACCELERATORS EF_CUDA_SM90 EF_CUDA_VIRTUAL_SM(EF_CUDA_SM90)"
	.elftype	@"ET_EXEC"


//--------------------- .nv.info                  --------------------------
	.section	.nv.info,"",@"SHT_CUDA_INFO"
	.align	4


	//----- nvinfo : EIATTR_REGCOUNT
	.align		4
        /*0000*/ 	.byte	0x04, 0x2f
        /*0002*/ 	.short	(.L_1 - .L_0)
	.align		4
.L_0:
        /*0004*/ 	.word	index@(triton_poi_fused_add_mul_neg_relu_t_threshold_backward_3)
        /*0008*/ 	.word	0x00000010


	//----- nvinfo : EIATTR_MIN_STACK_SIZE
	.align		4
.L_1:
        /*000c*/ 	.byte	0x04, 0x12
        /*000e*/ 	.short	(.L_3 - .L_2)
	.align		4
.L_2:
        /*0010*/ 	.word	index@(triton_poi_fused_add_mul_neg_relu_t_threshold_backward_3)
        /*0014*/ 	.word	0x00000000


	//----- nvinfo : EIATTR_FRAME_SIZE
	.align		4
.L_3:
        /*0018*/ 	.byte	0x04, 0x11
        /*001a*/ 	.short	(.L_5 - .L_4)
	.align		4
.L_4:
        /*001c*/ 	.word	index@(triton_poi_fused_add_mul_neg_relu_t_threshold_backward_3)
        /*0020*/ 	.word	0x00000000


	//----- nvinfo : EIATTR_MIN_STACK_SIZE
	.align		4
.L_5:
        /*0024*/ 	.byte	0x04, 0x12
        /*0026*/ 	.short	(.L_7 - .L_6)
	.align		4
.L_6:
        /*0028*/ 	.word	index@(triton_poi_fused_add_mul_neg_relu_t_threshold_backward_3)
        /*002c*/ 	.word	0x00000000
.L_7:


//--------------------- .nv.info.triton_poi_fused_add_mul_neg_relu_t_threshold_backward_3 --------------------------
	.section	.nv.info.triton_poi_fused_add_mul_neg_relu_t_threshold_backward_3,"",@"SHT_CUDA_INFO"
	.sectionflags	@""
	.align	4


	//----- nvinfo : EIATTR_CUDA_API_VERSION
	.align		4
        /*0000*/ 	.byte	0x04, 0x37
        /*0002*/ 	.short	(.L_9 - .L_8)
.L_8:
        /*0004*/ 	.word	0x0000007c


	//----- nvinfo : EIATTR_KPARAM_INFO
	.align		4
.L_9:
        /*0008*/ 	.byte	0x04, 0x17
        /*000a*/ 	.short	(.L_11 - .L_10)
.L_10:
        /*000c*/ 	.word	0x00000000
        /*0010*/ 	.short	0x0003
        /*0012*/ 	.short	0x0018
        /*0014*/ 	.byte	0x00, 0xf0, 0x11, 0x00


	//----- nvinfo : EIATTR_KPARAM_INFO
	.align		4
.L_11:
        /*0018*/ 	.byte	0x04, 0x17
        /*001a*/ 	.short	(.L_13 - .L_12)
.L_12:
        /*001c*/ 	.word	0x00000000
        /*0020*/ 	.short	0x0002
        /*0022*/ 	.short	0x0010
        /*0024*/ 	.byte	0x00, 0xf4, 0x21, 0x00


	//----- nvinfo : EIATTR_KPARAM_INFO
	.align		4
.L_13:
        /*0028*/ 	.byte	0x04, 0x17
        /*002a*/ 	.short	(.L_15 - .L_14)
.L_14:
        /*002c*/ 	.word	0x00000000
        /*0030*/ 	.short	0x0001
        /*0032*/ 	.short	0x0008
        /*0034*/ 	.byte	0x00, 0xf4, 0x21, 0x00


	//----- nvinfo : EIATTR_KPARAM_INFO
	.align		4
.L_15:
        /*0038*/ 	.byte	0x04, 0x17
        /*003a*/ 	.short	(.L_17 - .L_16)
.L_16:
        /*003c*/ 	.word	0x00000000
        /*0040*/ 	.short	0x0000
        /*0042*/ 	.short	0x0000
        /*0044*/ 	.byte	0x00, 0xf4, 0x21, 0x00


	//----- nvinfo : EIATTR_SPARSE_MMA_MASK
	.align		4
.L_17:
        /*0048*/ 	.byte	0x03, 0x50
        /*004a*/ 	.short	0x0000


	//----- nvinfo : EIATTR_MAXREG_COUNT
	.align		4
        /*004c*/ 	.byte	0x03, 0x1b
        /*004e*/ 	.short	0x00ff


	//----- nvinfo : EIATTR_EXIT_INSTR_OFFSETS
	.align		4
        /*0050*/ 	.byte	0x04, 0x1c
        /*0052*/ 	.short	(.L_19 - .L_18)


	//   ....[0]....
.L_18:
        /*0054*/ 	.word	0x000001e0


	//----- nvinfo : EIATTR_REQNTID
	.align		4
.L_19:
        /*0058*/ 	.byte	0x04, 0x10
        /*005a*/ 	.short	(.L_21 - .L_20)
.L_20:
        /*005c*/ 	.word	0x00000100
        /*0060*/ 	.word	0x00000001
        /*0064*/ 	.word	0x00000001


	//----- nvinfo : EIATTR_CBANK_PARAM_SIZE
	.align		4
.L_21:
        /*0068*/ 	.byte	0x03, 0x19
        /*006a*/ 	.short	0x001c


	//----- nvinfo : EIATTR_PARAM_CBANK
	.align		4
        /*006c*/ 	.byte	0x04, 0x0a
        /*006e*/ 	.short	(.L_23 - .L_22)
	.align		4
.L_22:
        /*0070*/ 	.word	index@(.nv.constant0.triton_poi_fused_add_mul_neg_relu_t_threshold_backward_3)
        /*0074*/ 	.short	0x0210
        /*0076*/ 	.short	0x001c


	//----- nvinfo : EIATTR_SW_WAR
	.align		4
.L_23:
        /*0078*/ 	.byte	0x04, 0x36
        /*007a*/ 	.short	(.L_25 - .L_24)
.L_24:
        /*007c*/ 	.word	0x00000008
.L_25:


//--------------------- .nv.callgraph             --------------------------
	.section	.nv.callgraph,"",@"SHT_CUDA_CALLGRAPH"
	.align	4
	.sectionentsize	8
	.align		4
        /*0000*/ 	.word	0x00000000
	.align		4
        /*0004*/ 	.word	0xffffffff
	.align		4
        /*0008*/ 	.word	0x00000000
	.align		4
        /*000c*/ 	.word	0xfffffffe
	.align		4
        /*0010*/ 	.word	0x00000000
	.align		4
        /*0014*/ 	.word	0xfffffffd
	.align		4
        /*0018*/ 	.word	0x00000000
	.align		4
        /*001c*/ 	.word	0xfffffffc


//--------------------- .text.triton_poi_fused_add_mul_neg_relu_t_threshold_backward_3 --------------------------
	.section	.text.triton_poi_fused_add_mul_neg_relu_t_threshold_backward_3,"ax",@progbits
	.align	128
        .global         triton_poi_fused_add_mul_neg_relu_t_threshold_backward_3
        .type           triton_poi_fused_add_mul_neg_relu_t_threshold_backward_3,@function
        .size           triton_poi_fused_add_mul_neg_relu_t_threshold_backward_3,(.L_x_1 - triton_poi_fused_add_mul_neg_relu_t_threshold_backward_3)
        .other          triton_poi_fused_add_mul_neg_relu_t_threshold_backward_3,@"STO_CUDA_ENTRY STV_DEFAULT"
triton_poi_fused_add_mul_neg_relu_t_threshold_backward_3:
.text.triton_poi_fused_add_mul_neg_relu_t_threshold_backward_3:
[----:B------:R-:W-:Y:S01]  /*0000*/  LDC R1, c[0x0][0x28] ;  /* 0x00000a00ff017b82 */ /* 0x000fe20000000800 */
[----:B------:R-:W1:Y:S07]  /*0010*/  S2R R0, SR_TID.X ;  /* 0x0000000000007919 */ /* 0x000e6e0000002100 */
[----:B------:R-:W2:Y:S01]  /*0020*/  LDC.64 R2, c[0x0][0x210] ;  /* 0x00008400ff027b82 */ /* 0x000ea20000000a00 */
[----:B------:R-:W-:Y:S01]  /*0030*/  ULDC.64 UR4, c[0x0][0x208] ;  /* 0x0000820000047ab9 */ /* 0x000fe20000000a00 */
[----:B------:R-:W-:Y:S01]  /*0040*/  ULDC.64 UR6, c[0x0][0x220] ;  /* 0x0000880000067ab9 */ /* 0x000fe20000000a00 */
[----:B------:R-:W3:Y:S05]  /*0050*/  S2R R9, SR_CTAID.X ;  /* 0x0000000000097919 */ /* 0x000eea0000002500 */
[----:B------:R-:W4:Y:S01]  /*0060*/  LDC.64 R6, c[0x0][0x218] ;  /* 0x00008600ff067b82 */ /* 0x000f220000000a00 */
[----:B-1----:R-:W-:-:S05]  /*0070*/  IMAD.SHL.U32 R0, R0, 0x2, RZ ;  /* 0x0000000200007824 */ /* 0x002fca00078e00ff */
[----:B------:R-:W-:-:S05]  /*0080*/  LOP3.LUT R0, R0, 0x1fe, RZ, 0xc0, !PT ;  /* 0x000001fe00007812 */ /* 0x000fca00078ec0ff */
[----:B---3--:R-:W-:-:S04]  /*0090*/  IMAD R9, R9, 0x200, R0 ;  /* 0x0000020009097824 */ /* 0x008fc800078e0200 */
[----:B--2---:R-:W-:-:S06]  /*00a0*/  IMAD.WIDE R2, R9, 0x4, R2 ;  /* 0x0000000409027825 */ /* 0x004fcc00078e0202 */
[----:B------:R-:W2:Y:S02]  /*00b0*/  LDG.E.64 R2, desc[UR4][R2.64] ;  /* 0x0000000402027981 */ /* 0x000ea4000c1e1b00 */
[----:B--2---:R-:W-:Y:S01]  /*00c0*/  FADD R4, RZ, -R2 ;  /* 0x80000002ff047221 */ /* 0x004fe20000000000 */
[----:B------:R-:W-:Y:S01]  /*00d0*/  FADD R0, RZ, -R3 ;  /* 0x80000003ff007221 */ /* 0x000fe20000000000 */
[----:B------:R-:W-:Y:S02]  /*00e0*/  FSETP.GEU.AND P0, PT, -R2, RZ, PT ;  /* 0x000000ff0200720b */ /* 0x000fe40003f0e100 */
[----:B------:R-:W-:Y:S02]  /*00f0*/  FSETP.GEU.AND P1, PT, -R3, RZ, PT ;  /* 0x000000ff0300720b */ /* 0x000fe40003f2e100 */
[----:B------:R-:W-:Y:S02]  /*0100*/  FSEL R5, R4, RZ, P0 ;  /* 0x000000ff04057208 */ /* 0x000fe40000000000 */
[----:B------:R-:W-:-:S02]  /*0110*/  FSEL R0, R0, RZ, P1 ;  /* 0x000000ff00007208 */ /* 0x000fc40000800000 */
[C---:B------:R-:W-:Y:S01]  /*0120*/  FSETP.GTU.AND P1, PT, R5.reuse, RZ, PT ;  /* 0x000000ff0500720b */ /* 0x040fe20003f2c000 */
[----:B------:R-:W-:Y:S01]  /*0130*/  FFMA R10, R5, 2, R2 ;  /* 0x40000000050a7823 */ /* 0x000fe20000000002 */
[C---:B------:R-:W-:Y:S01]  /*0140*/  FSETP.GTU.AND P0, PT, R0.reuse, RZ, PT ;  /* 0x000000ff0000720b */ /* 0x040fe20003f0c000 */
[----:B------:R-:W-:Y:S01]  /*0150*/  FFMA R11, R0, 2, R3 ;  /* 0x40000000000b7823 */ /* 0x000fe20000000003 */
[----:B------:R-:W-:Y:S01]  /*0160*/  SEL R0, RZ, 0x1, P1 ;  /* 0x00000001ff007807 */ /* 0x000fe20000800000 */
[C---:B----4-:R-:W-:Y:S01]  /*0170*/  IMAD.WIDE R2, R9.reuse, 0x4, R6 ;  /* 0x0000000409027825 */ /* 0x050fe200078e0206 */
[----:B------:R-:W-:Y:S02]  /*0180*/  SEL R13, RZ, 0x100, P0 ;  /* 0x00000100ff0d7807 */ /* 0x000fe40000000000 */
[----:B------:R-:W-:Y:S02]  /*0190*/  IADD3 R4, P2, R9, UR6, RZ ;  /* 0x0000000609047c10 */ /* 0x000fe4000ff5e0ff */
[----:B------:R-:W-:Y:S01]  /*01a0*/  STG.E.64 desc[UR4][R2.64], R10 ;  /* 0x0000000a02007986 */ /* 0x000fe2000c101b04 */
[----:B------:R-:W-:Y:S01]  /*01b0*/  IMAD.IADD R13, R0, 0x1, R13 ;  /* 0x00000001000d7824 */ /* 0x000fe200078e020d */
[----:B------:R-:W-:-:S05]  /*01c0*/  LEA.HI.X.SX32 R5, R9, UR7, 0x1, P2 ;  /* 0x0000000709057c11 */ /* 0x000fca00090f0eff */
[----:B------:R-:W-:Y:S01]  /*01d0*/  STG.E.U16 desc[UR4][R4.64], R13 ;  /* 0x0000000d04007986 */ /* 0x000fe2000c101504 */
[----:B------:R-:W-:Y:S05]  /*01e0*/  EXIT ;  /* 0x000000000000794d */ /* 0x000fea0003800000 */
.L_x_0:
[----:B------:R-:W-:-:S00]  /*01f0*/  BRA `(.L_x_0) ;  /* 0xfffffffc00fc7947 */ /* 0x000fc0000383ffff */
[----:B------:R-:W-:-:S00]  /*0200*/  NOP ;  /* 0x0000000000007918 */ /* 0x000fc00000000000 */
[----:B------:R-:W-:-:S00]  /*0210*/  NOP ;  /* 0x0000000000007918 */ /* 0x000fc00000000000 */
[----:B------:R-:W-:-:S00]  /*0220*/  NOP ;  /* 0x0000000000007918 */ /* 0x000fc00000000000 */
[----:B------:R-:W-:-:S00]  /*0230*/  NOP ;  /* 0x0000000000007918 */ /* 0x000fc00000000000 */
[----:B------:R-:W-:-:S00]  /*0240*/  NOP ;  /* 0x0000000000007918 */ /* 0x000fc00000000000 */
[----:B------:R-:W-:-:S00]  /*0250*/  NOP ;  /* 0x0000000000007918 */ /* 0x000fc00000000000 */
[----:B------:R-:W-:-:S00]  /*0260*/  NOP ;  /* 0x0000000000007918 */ /* 0x000fc00000000000 */
[----:B------:R-:W-:-:S00]  /*0270*/  NOP ;  /* 0x0000000000007918 */ /* 0x000fc00000000000 */
.L_x_1:


//--------------------- .nv.constant0.triton_poi_fused_add_mul_neg_relu_t_threshold_backward_3 --------------------------
	.section	.nv.constant0.triton_poi_fused_add_mul_neg_relu_t_threshold_backward_3,"a",@progbits
	.sectionflags	@""
	.align	4
.nv.constant0.triton_poi_fused_add_mul_neg_relu_t_threshold_backward_3:
	.zero		556
